//
// Generated by NVIDIA NVVM Compiler
//
// Compiler Build ID: CL-36424714
// Cuda compilation tools, release 13.0, V13.0.88
// Based on NVVM 20.0.0
//

.version 9.0
.target sm_100
.address_size 64

	// .globl	_Z10hello_cudav
.extern .func  (.param .b32 func_retval0) vprintf
(
	.param .b64 vprintf_param_0,
	.param .b64 vprintf_param_1
)
;
.global .align 1 .b8 $str[45] = {72, 101, 108, 108, 111, 32, 102, 114, 111, 109, 32, 67, 85, 68, 65, 32, 107, 101, 114, 110, 101, 108, 33, 32, 66, 108, 111, 99, 107, 32, 37, 100, 44, 32, 84, 104, 114, 101, 97, 100, 32, 37, 100, 10};

.visible .entry _Z10hello_cudav()
{
	.local .align 8 .b8 	__local_depot0[8];
	.reg .b64 	%SP;
	.reg .b64 	%SPL;
	.reg .b32 	%r<5>;
	.reg .b64 	%rd<5>;

	mov.u64 	%SPL, __local_depot0;
	cvta.local.u64 	%SP, %SPL;
	add.u64 	%rd1, %SP, 0;
	add.u64 	%rd2, %SPL, 0;
	mov.u32 	%r1, %ctaid.x;
	mov.u32 	%r2, %tid.x;
	st.local.v2.u32 	[%rd2], {%r1, %r2};
	mov.u64 	%rd3, $str;
	cvta.global.u64 	%rd4, %rd3;
	{ // callseq 0, 0
	.param .b64 param0;
	st.param.b64 	[param0], %rd4;
	.param .b64 param1;
	st.param.b64 	[param1], %rd1;
	.param .b32 retval0;
	call.uni (retval0), 
	vprintf, 
	(
	param0, 
	param1
	);
	ld.param.b32 	%r3, [retval0];
	} // callseq 0
	ret;

}


// ===== COMPILED SASS (sm_100) =====

	.target	sm_100

	.elftype	@"ET_EXEC"


//--------------------- .note.nv.tkinfo           --------------------------
	.section	.note.nv.tkinfo,"",@"SHT_NOTE"
	.sectionflags	@"SHF_NOTE_NV_TKINFO"
	.tkinfo
        /*0018*/ 	.word	0x00000002
        /*0030*/ 	.string	""
        /*0030*/ 	.string	"ptxas"
        /*0030*/ 	.string	"Cuda compilation tools, release 13.0, V13.0.88"
        /*0030*/ 	.string	"Build cuda_13.0.r13.0/compiler.36424714_0"
        /*0030*/ 	.string	"-arch sm_100 -m 64 "



//--------------------- .note.nv.cuinfo           --------------------------
	.section	.note.nv.cuinfo,"",@"SHT_NOTE"
	.sectionflags	@"SHF_NOTE_NV_CUINFO"
        /*0018*/ 	.short	0x0002
        /*001a*/ 	.short	0x0064
        /*001c*/ 	.short	0x0082
	.zero		2


//--------------------- .nv.info                  --------------------------
	.section	.nv.info,"",@"SHT_CUDA_INFO"
	.align	4


	//----- nvinfo : EIATTR_REGCOUNT
	.align		4
        /*0000*/ 	.byte	0x04, 0x2f
        /*0002*/ 	.short	(.L_2 - .L_1)
	.align		4
.L_1:
        /*0004*/ 	.word	index@(_Z10hello_cudav)
        /*0008*/ 	.word	0x00000018


	//----- nvinfo : EIATTR_FRAME_SIZE
	.align		4
.L_2:
        /*000c*/ 	.byte	0x04, 0x11
        /*000e*/ 	.short	(.L_4 - .L_3)
	.align		4
.L_3:
        /*0010*/ 	.word	index@(_Z10hello_cudav)
        /*0014*/ 	.word	0x00000008


	//----- nvinfo : EIATTR_MIN_STACK_SIZE
	.align		4
.L_4:
        /*0018*/ 	.byte	0x04, 0x12
        /*001a*/ 	.short	(.L_6 - .L_5)
	.align		4
.L_5:
        /*001c*/ 	.word	index@(_Z10hello_cudav)
        /*0020*/ 	.word	0x00000008
.L_6:


//--------------------- .nv.compat                --------------------------
	.section	.nv.compat,"",@"SHT_CUDA_COMPAT_INFO"
	.align	4
        /*0000*/ 	.byte	0x02, 0x09, 0x00, 0x00, 0x02, 0x02, 0x01, 0x00, 0x02, 0x05, 0x05, 0x00, 0x03, 0x07, 0x01, 0x01
        /*0010*/ 	.byte	0x02, 0x03, 0x00, 0x00, 0x02, 0x06, 0x01, 0x00, 0x04, 0x0b, 0x08, 0x00, 0x09, 0x00, 0x00, 0x00
        /*0020*/ 	.byte	0x00, 0x00, 0x00, 0x00


//--------------------- .nv.info._Z10hello_cudav  --------------------------
	.section	.nv.info._Z10hello_cudav,"",@"SHT_CUDA_INFO"
	.sectionflags	@""
	.align	4


	//----- nvinfo : EIATTR_CUDA_API_VERSION
	.align		4
        /*0000*/ 	.byte	0x04, 0x37
        /*0002*/ 	.short	(.L_8 - .L_7)
.L_7:
        /*0004*/ 	.word	0x00000082


	//----- nvinfo : EIATTR_SPARSE_MMA_MASK
	.align		4
.L_8:
        /*0008*/ 	.byte	0x03, 0x50
        /*000a*/ 	.short	0x0000


	//----- nvinfo : EIATTR_MAXREG_COUNT
	.align		4
        /*000c*/ 	.byte	0x03, 0x1b
        /*000e*/ 	.short	0x00ff


	//----- nvinfo : EIATTR_EXTERNS
	.align		4
        /*0010*/ 	.byte	0x04, 0x0f
        /*0012*/ 	.short	(.L_10 - .L_9)


	//   ....[0]....
	.align		4
.L_9:
        /*0014*/ 	.word	index@(vprintf)


	//----- nvinfo : EIATTR_MERCURY_ISA_VERSION
	.align		4
.L_10:
        /*0018*/ 	.byte	0x03, 0x5f
        /*001a*/ 	.short	0x0101


	//----- nvinfo : EIATTR_VRC_CTA_INIT_COUNT
	.align		4
        /*001c*/ 	.byte	0x02, 0x4a
	.zero		1
	.zero		1


	//----- nvinfo : EIATTR_SYSCALL_OFFSETS
	.align		4
        /*0020*/ 	.byte	0x04, 0x46
        /*0022*/ 	.short	(.L_12 - .L_11)


	//   ....[0]....
.L_11:
        /*0024*/ 	.word	0x000000f0


	//----- nvinfo : EIATTR_EXIT_INSTR_OFFSETS
	.align		4
.L_12:
        /*0028*/ 	.byte	0x04, 0x1c
        /*002a*/ 	.short	(.L_14 - .L_13)


	//   ....[0]....
.L_13:
        /*002c*/ 	.word	0x00000100


	//----- nvinfo : EIATTR_SW_WAR
	.align		4
.L_14:
        /*0030*/ 	.byte	0x04, 0x36
        /*0032*/ 	.short	(.L_16 - .L_15)
.L_15:
        /*0034*/ 	.word	0x00000008
.L_16:


//--------------------- .nv.callgraph             --------------------------
	.section	.nv.callgraph,"",@"SHT_CUDA_CALLGRAPH"
	.align	4
	.sectionentsize	8
	.align		4
        /*0000*/ 	.word	0x00000000
	.align		4
        /*0004*/ 	.word	0xffffffff
	.align		4
        /*0008*/ 	.word	index@(_Z10hello_cudav)
	.align		4
        /*000c*/ 	.word	index@(vprintf)
	.align		4
        /*0010*/ 	.word	0x00000000
	.align		4
        /*0014*/ 	.word	0xfffffffe
	.align		4
        /*0018*/ 	.word	0x00000000
	.align		4
        /*001c*/ 	.word	0xfffffffd
	.align		4
        /*0020*/ 	.word	0x00000000
	.align		4
        /*0024*/ 	.word	0xfffffffc


//--------------------- .nv.constant4             --------------------------
	.section	.nv.constant4,"a",@progbits
	.align	8
	.align		8
.nv.constant4:
        /*0000*/ 	.dword	vprintf
	.align		8
        /*0008*/ 	.dword	$str


//--------------------- .text._Z10hello_cudav     --------------------------
	.section	.text._Z10hello_cudav,"ax",@progbits
	.align	128
        .global         _Z10hello_cudav
        .type           _Z10hello_cudav,@function
        .size           _Z10hello_cudav,(.L_x_2 - _Z10hello_cudav)
        .other          _Z10hello_cudav,@"STO_CUDA_ENTRY STV_DEFAULT"
_Z10hello_cudav:
.text._Z10hello_cudav:
[----:B------:R-:W0:Y:S01]  /*0000*/  LDC R1, c[0x0][0x37c] ;  /* 0x0000df00ff017b82 */ /* 0x000e220000000800 */
[----:B------:R-:W1:Y:S01]  /*0010*/  S2R R8, SR_CTAID.X ;  /* 0x0000000000087919 */ /* 0x000e620000002500 */
[----:B0-----:R-:W-:Y:S01]  /*0020*/  VIADD R1, R1, 0xfffffff8 ;  /* 0xfffffff801017836 */ /* 0x001fe20000000000 */
[----:B------:R-:W-:Y:S01]  /*0030*/  MOV R0, 0x0 ;  /* 0x0000000000007802 */ /* 0x000fe20000000f00 */
[----:B------:R-:W0:Y:S01]  /*0040*/  LDCU UR4, c[0x0][0x2f8] ;  /* 0x00005f00ff0477ac */ /* 0x000e220008000800 */
[----:B------:R-:W1:Y:S03]  /*0050*/  S2R R9, SR_TID.X ;  /* 0x0000000000097919 */ /* 0x000e660000002100 */
[----:B------:R2:W3:Y:S01]  /*0060*/  LDC.64 R2, c[0x4][R0] ;  /* 0x0100000000027b82 */ /* 0x0004e20000000a00 */
[----:B------:R-:W4:Y:S01]  /*0070*/  LDCU.64 UR6, c[0x4][0x8] ;  /* 0x01000100ff0677ac */ /* 0x000f220008000a00 */
[----:B------:R-:W5:Y:S01]  /*0080*/  LDCU UR5, c[0x0][0x2fc] ;  /* 0x00005f80ff0577ac */ /* 0x000f620008000800 */
[----:B0-----:R-:W-:Y:S01]  /*0090*/  IADD3 R6, P0, PT, R1, UR4, RZ ;  /* 0x0000000401067c10 */ /* 0x001fe2000ff1e0ff */
[----:B----4-:R-:W-:Y:S01]  /*00a0*/  IMAD.U32 R4, RZ, RZ, UR6 ;  /* 0x00000006ff047e24 */ /* 0x010fe2000f8e00ff */
[----:B------:R-:W-:-:S03]  /*00b0*/  MOV R5, UR7 ;  /* 0x0000000700057c02 */ /* 0x000fc60008000f00 */
[----:B-----5:R-:W-:Y:S01]  /*00c0*/  IMAD.X R7, RZ, RZ, UR5, P0 ;  /* 0x00000005ff077e24 */ /* 0x020fe200080e06ff */
[----:B-1----:R2:W-:Y:S07]  /*00d0*/  STL.64 [R1], R8 ;  /* 0x0000000801007387 */ /* 0x0025ee0000100a00 */
[----:B------:R-:W-:-:S07]  /*00e0*/  LEPC R20, `(.L_x_0) ;  /* 0x000000001014794e */ /* 0x000fce0000000000 */
[----:B--23--:R-:W-:Y:S05]  /*00f0*/  CALL.ABS.NOINC R2 ;  /* 0x0000000002007343 */ /* 0x00cfea0003c00000 */
.L_x_0:
[----:B------:R-:W-:Y:S05]  /*0100*/  EXIT ;  /* 0x000000000000794d */ /* 0x000fea0003800000 */
.L_x_1:
[----:B------:R-:W-:-:S00]  /*0110*/  BRA `(.L_x_1) ;  /* 0xfffffffc00fc7947 */ /* 0x000fc0000383ffff */
[----:B------:R-:W-:-:S00]  /*0120*/  NOP ;  /* 0x0000000000007918 */ /* 0x000fc00000000000 */
        /* <DEDUP_REMOVED lines=13> */
.L_x_2:


//--------------------- .nv.global.init           --------------------------
	.section	.nv.global.init,"aw",@progbits
.nv.global.init:
	.type		$str,@object
	.size		$str,(.L_0 - $str)
$str:
        /*0000*/ 	.byte	0x48, 0x65, 0x6c, 0x6c, 0x6f, 0x20, 0x66, 0x72, 0x6f, 0x6d, 0x20, 0x43, 0x55, 0x44, 0x41, 0x20
        /*0010*/ 	.byte	0x6b, 0x65, 0x72, 0x6e, 0x65, 0x6c, 0x21, 0x20, 0x42, 0x6c, 0x6f, 0x63, 0x6b, 0x20, 0x25, 0x64
        /*0020*/ 	.byte	0x2c, 0x20, 0x54, 0x68, 0x72, 0x65, 0x61, 0x64, 0x20, 0x25, 0x64, 0x0a, 0x00
.L_0:


//--------------------- .nv.shared.reserved.0     --------------------------
	.section	.nv.shared.reserved.0,"aw",@nobits
	.weak		__nv_reservedSMEM_offset_0_alias
	.size		__nv_reservedSMEM_offset_0_alias, 0, 64
	.other		__nv_reservedSMEM_offset_0_alias,@"STO_CUDA_RESERVED_SHARED STV_DEFAULT"
__nv_reservedSMEM_offset_0_alias:
	.zero		0
	.zero		64


//--------------------- .nv.constant0._Z10hello_cudav --------------------------
	.section	.nv.constant0._Z10hello_cudav,"a",@progbits
	.sectionflags	@""
	.align	4
.nv.constant0._Z10hello_cudav:
	.zero		896


//--------------------- SYMBOLS --------------------------

	.type		.nv.reservedSmem.offset0,@object
	.size		.nv.reservedSmem.offset0,0x4
	.type		vprintf,@function
